	.headerflags	@"EF_CUDA_TEXMODE_UNIFIED EF_CUDA_64BIT_ADDRESS EF_CUDA_ACCELERATORS EF_CUDA_SM90 EF_CUDA_VIRTUAL_SM(EF_CUDA_SM90)"
	.elftype	@"ET_EXEC"


//--------------------- .nv.info                  --------------------------
	.section	.nv.info,"",@"SHT_CUDA_INFO"
	.align	4


	//----- nvinfo : EIATTR_REGCOUNT
	.align		4
        /*0000*/ 	.byte	0x04, 0x2f
        /*0002*/ 	.short	(.L_3 - .L_2)
	.align		4
.L_2:
        /*0004*/ 	.word	index@(triton_poi_fused__native_batch_norm_legit_no_training_leaky_relu_3)
        /*0008*/ 	.word	0x0000001c


	//----- nvinfo : EIATTR_MIN_STACK_SIZE
	.align		4
.L_3:
        /*000c*/ 	.byte	0x04, 0x12
        /*000e*/ 	.short	(.L_5 - .L_4)
	.align		4
.L_4:
        /*0010*/ 	.word	index@(triton_poi_fused__native_batch_norm_legit_no_training_leaky_relu_3)
        /*0014*/ 	.word	0x00000000


	//----- nvinfo : EIATTR_FRAME_SIZE
	.align		4
.L_5:
        /*0018*/ 	.byte	0x04, 0x11
        /*001a*/ 	.short	(.L_7 - .L_6)
	.align		4
.L_6:
        /*001c*/ 	.word	index@(triton_poi_fused__native_batch_norm_legit_no_training_leaky_relu_3)
        /*0020*/ 	.word	0x00000000


	//----- nvinfo : EIATTR_MIN_STACK_SIZE
	.align		4
.L_7:
        /*0024*/ 	.byte	0x04, 0x12
        /*0026*/ 	.short	(.L_9 - .L_8)
	.align		4
.L_8:
        /*0028*/ 	.word	index@(triton_poi_fused__native_batch_norm_legit_no_training_leaky_relu_3)
        /*002c*/ 	.word	0x00000000
.L_9:


//--------------------- .nv.info.triton_poi_fused__native_batch_norm_legit_no_training_leaky_relu_3 --------------------------
	.section	.nv.info.triton_poi_fused__native_batch_norm_legit_no_training_leaky_relu_3,"",@"SHT_CUDA_INFO"
	.sectionflags	@""
	.align	4


	//----- nvinfo : EIATTR_CUDA_API_VERSION
	.align		4
        /*0000*/ 	.byte	0x04, 0x37
        /*0002*/ 	.short	(.L_11 - .L_10)
.L_10:
        /*0004*/ 	.word	0x0000007c


	//----- nvinfo : EIATTR_KPARAM_INFO
	.align		4
.L_11:
        /*0008*/ 	.byte	0x04, 0x17
        /*000a*/ 	.short	(.L_13 - .L_12)
.L_12:
        /*000c*/ 	.word	0x00000000
        /*0010*/ 	.short	0x0006
        /*0012*/ 	.short	0x0030
        /*0014*/ 	.byte	0x00, 0xf0, 0x11, 0x00


	//----- nvinfo : EIATTR_KPARAM_INFO
	.align		4
.L_13:
        /*0018*/ 	.byte	0x04, 0x17
        /*001a*/ 	.short	(.L_15 - .L_14)
.L_14:
        /*001c*/ 	.word	0x00000000
        /*0020*/ 	.short	0x0005
        /*0022*/ 	.short	0x0028
        /*0024*/ 	.byte	0x00, 0xf4, 0x21, 0x00


	//----- nvinfo : EIATTR_KPARAM_INFO
	.align		4
.L_15:
        /*0028*/ 	.byte	0x04, 0x17
        /*002a*/ 	.short	(.L_17 - .L_16)
.L_16:
        /*002c*/ 	.word	0x00000000
        /*0030*/ 	.short	0x0004
        /*0032*/ 	.short	0x0020
        /*0034*/ 	.byte	0x00, 0xf4, 0x21, 0x00


	//----- nvinfo : EIATTR_KPARAM_INFO
	.align		4
.L_17:
        /*0038*/ 	.byte	0x04, 0x17
        /*003a*/ 	.short	(.L_19 - .L_18)
.L_18:
        /*003c*/ 	.word	0x00000000
        /*0040*/ 	.short	0x0003
        /*0042*/ 	.short	0x0018
        /*0044*/ 	.byte	0x00, 0xf4, 0x21, 0x00


	//----- nvinfo : EIATTR_KPARAM_INFO
	.align		4
.L_19:
        /*0048*/ 	.byte	0x04, 0x17
        /*004a*/ 	.short	(.L_21 - .L_20)
.L_20:
        /*004c*/ 	.word	0x00000000
        /*0050*/ 	.short	0x0002
        /*0052*/ 	.short	0x0010
        /*0054*/ 	.byte	0x00, 0xf4, 0x21, 0x00


	//----- nvinfo : EIATTR_KPARAM_INFO
	.align		4
.L_21:
        /*0058*/ 	.byte	0x04, 0x17
        /*005a*/ 	.short	(.L_23 - .L_22)
.L_22:
        /*005c*/ 	.word	0x00000000
        /*0060*/ 	.short	0x0001
        /*0062*/ 	.short	0x0008
        /*0064*/ 	.byte	0x00, 0xf4, 0x21, 0x00


	//----- nvinfo : EIATTR_KPARAM_INFO
	.align		4
.L_23:
        /*0068*/ 	.byte	0x04, 0x17
        /*006a*/ 	.short	(.L_25 - .L_24)
.L_24:
        /*006c*/ 	.word	0x00000000
        /*0070*/ 	.short	0x0000
        /*0072*/ 	.short	0x0000
        /*0074*/ 	.byte	0x00, 0xf4, 0x21, 0x00


	//----- nvinfo : EIATTR_SPARSE_MMA_MASK
	.align		4
.L_25:
        /*0078*/ 	.byte	0x03, 0x50
        /*007a*/ 	.short	0x0000


	//----- nvinfo : EIATTR_MAXREG_COUNT
	.align		4
        /*007c*/ 	.byte	0x03, 0x1b
        /*007e*/ 	.short	0x00ff


	//----- nvinfo : EIATTR_EXIT_INSTR_OFFSETS
	.align		4
        /*0080*/ 	.byte	0x04, 0x1c
        /*0082*/ 	.short	(.L_27 - .L_26)


	//   ....[0]....
.L_26:
        /*0084*/ 	.word	0x00000570


	//   ....[1]....
        /*0088*/ 	.word	0x00000590


	//----- nvinfo : EIATTR_REQNTID
	.align		4
.L_27:
        /*008c*/ 	.byte	0x04, 0x10
        /*008e*/ 	.short	(.L_29 - .L_28)
.L_28:
        /*0090*/ 	.word	0x00000080
        /*0094*/ 	.word	0x00000001
        /*0098*/ 	.word	0x00000001


	//----- nvinfo : EIATTR_CBANK_PARAM_SIZE
	.align		4
.L_29:
        /*009c*/ 	.byte	0x03, 0x19
        /*009e*/ 	.short	0x0034


	//----- nvinfo : EIATTR_PARAM_CBANK
	.align		4
        /*00a0*/ 	.byte	0x04, 0x0a
        /*00a2*/ 	.short	(.L_31 - .L_30)
	.align		4
.L_30:
        /*00a4*/ 	.word	index@(.nv.constant0.triton_poi_fused__native_batch_norm_legit_no_training_leaky_relu_3)
        /*00a8*/ 	.short	0x0210
        /*00aa*/ 	.short	0x0034


	//----- nvinfo : EIATTR_SW_WAR
	.align		4
.L_31:
        /*00ac*/ 	.byte	0x04, 0x36
        /*00ae*/ 	.short	(.L_33 - .L_32)
.L_32:
        /*00b0*/ 	.word	0x00000008
.L_33:


//--------------------- .nv.callgraph             --------------------------
	.section	.nv.callgraph,"",@"SHT_CUDA_CALLGRAPH"
	.align	4
	.sectionentsize	8
	.align		4
        /*0000*/ 	.word	0x00000000
	.align		4
        /*0004*/ 	.word	0xffffffff
	.align		4
        /*0008*/ 	.word	0x00000000
	.align		4
        /*000c*/ 	.word	0xfffffffe
	.align		4
        /*0010*/ 	.word	0x00000000
	.align		4
        /*0014*/ 	.word	0xfffffffd
	.align		4
        /*0018*/ 	.word	0x00000000
	.align		4
        /*001c*/ 	.word	0xfffffffc


//--------------------- .nv.constant4             --------------------------
	.section	.nv.constant4,"a",@progbits
	.align	8
	.align		8
.nv.constant4:
        /*0000*/ 	.dword	_$_str
	.align		8
        /*0008*/ 	.dword	_$_str_$_2


//--------------------- .text.triton_poi_fused__native_batch_norm_legit_no_training_leaky_relu_3 --------------------------
	.section	.text.triton_poi_fused__native_batch_norm_legit_no_training_leaky_relu_3,"ax",@progbits
	.align	128
        .global         triton_poi_fused__native_batch_norm_legit_no_training_leaky_relu_3
        .type           triton_poi_fused__native_batch_norm_legit_no_training_leaky_relu_3,@function
        .size           triton_poi_fused__native_batch_norm_legit_no_training_leaky_relu_3,(.L_x_1 - triton_poi_fused__native_batch_norm_legit_no_training_leaky_relu_3)
        .other          triton_poi_fused__native_batch_norm_legit_no_training_leaky_relu_3,@"STO_CUDA_ENTRY STV_DEFAULT"
triton_poi_fused__native_batch_norm_legit_no_training_leaky_relu_3:
.text.triton_poi_fused__native_batch_norm_legit_no_training_leaky_relu_3:
[----:B------:R-:W0:Y:S01]  /*0000*/  LDC R1, c[0x0][0x28] ;  /* 0x00000a00ff017b82 */ /* 0x000e220000000800 */
[----:B------:R-:W1:Y:S01]  /*0010*/  S2R R0, SR_TID.X ;  /* 0x0000000000007919 */ /* 0x000e620000002100 */
[----:B------:R-:W-:Y:S01]  /*0020*/  HFMA2.MMA R2, -RZ, RZ, 0, 0 ;  /* 0x00000000ff027435 */ /* 0x000fe200000001ff */
[----:B------:R-:W-:-:S05]  /*0030*/  IMAD.MOV.U32 R6, RZ, RZ, RZ ;  /* 0x000000ffff067224 */ /* 0x000fca00078e00ff */
[----:B------:R-:W2:Y:S01]  /*0040*/  LDC.64 R4, c[0x0][0x228] ;  /* 0x00008a00ff047b82 */ /* 0x000ea20000000a00 */
[----:B------:R-:W3:Y:S01]  /*0050*/  S2R R3, SR_CTAID.X ;  /* 0x0000000000037919 */ /* 0x000ee20000002500 */
[----:B------:R-:W-:-:S06]  /*0060*/  ULDC.64 UR4, c[0x0][0x208] ;  /* 0x0000820000047ab9 */ /* 0x000fcc0000000a00 */
[----:B------:R-:W4:Y:S08]  /*0070*/  LDC.64 R22, c[0x0][0x220] ;  /* 0x00008800ff167b82 */ /* 0x000f300000000a00 */
[----:B------:R-:W5:Y:S08]  /*0080*/  LDC.64 R24, c[0x0][0x218] ;  /* 0x00008600ff187b82 */ /* 0x000f700000000a00 */
[----:B------:R-:W2:Y:S01]  /*0090*/  LDC.64 R10, c[0x0][0x230] ;  /* 0x00008c00ff0a7b82 */ /* 0x000ea20000000a00 */
[----:B-1----:R-:W-:-:S07]  /*00a0*/  SHF.L.U32 R0, R0, 0x1, RZ ;  /* 0x0000000100007819 */ /* 0x002fce00000006ff */
[----:B------:R-:W1:Y:S01]  /*00b0*/  LDC.64 R12, c[0x0][0x238] ;  /* 0x00008e00ff0c7b82 */ /* 0x000e620000000a00 */
[----:B------:R-:W-:-:S04]  /*00c0*/  LOP3.LUT R0, R0, 0xfe, RZ, 0xc0, !PT ;  /* 0x000000fe00007812 */ /* 0x000fc800078ec0ff */
[----:B---3--:R-:W-:-:S04]  /*00d0*/  LEA R3, R3, R0, 0x8 ;  /* 0x0000000003037211 */ /* 0x008fc800078e40ff */
[----:B------:R-:W-:Y:S01]  /*00e0*/  IADD3 R7, R3, 0x1, RZ ;  /* 0x0000000103077810 */ /* 0x000fe20007ffe0ff */
[C---:B------:R-:W-:Y:S01]  /*00f0*/  IMAD.HI R0, R3.reuse, -0x6db6db6d, R2 ;  /* 0x9249249303007827 */ /* 0x040fe200078e0202 */
[----:B------:R-:W-:-:S03]  /*0100*/  ISETP.GE.AND P0, PT, R3, 0xe0, PT ;  /* 0x000000e00300780c */ /* 0x000fc60003f06270 */
[----:B------:R-:W-:Y:S01]  /*0110*/  IMAD.HI R6, R7, -0x6db6db6d, R6 ;  /* 0x9249249307067827 */ /* 0x000fe200078e0206 */
[----:B------:R-:W-:-:S04]  /*0120*/  SHF.R.U32.HI R9, RZ, 0x1f, R0 ;  /* 0x0000001fff097819 */ /* 0x000fc80000011600 */
[----:B------:R-:W-:Y:S02]  /*0130*/  SHF.R.U32.HI R7, RZ, 0x1f, R6 ;  /* 0x0000001fff077819 */ /* 0x000fe40000011606 */
[----:B------:R-:W-:Y:S02]  /*0140*/  LEA.HI.SX32 R9, R0, R9, 0x1e ;  /* 0x0000000900097211 */ /* 0x000fe400078ff2ff */
[----:B------:R-:W-:Y:S02]  /*0150*/  LEA.HI.SX32 R17, R6, R7, 0x1e ;  /* 0x0000000706117211 */ /* 0x000fe400078ff2ff */
[----:B------:R-:W-:Y:S02]  /*0160*/  SHF.R.S32.HI R0, RZ, 0x1f, R9 ;  /* 0x0000001fff007819 */ /* 0x000fe40000011409 */
[----:B------:R-:W-:Y:S02]  /*0170*/  SHF.R.S32.HI R2, RZ, 0x1f, R17 ;  /* 0x0000001fff027819 */ /* 0x000fe40000011411 */
[----:B------:R-:W-:-:S02]  /*0180*/  LEA.HI R0, R0, R9, RZ, 0x3 ;  /* 0x0000000900007211 */ /* 0x000fc400078f18ff */
[----:B------:R-:W-:Y:S02]  /*0190*/  LEA.HI R2, R2, R17, RZ, 0x3 ;  /* 0x0000001102027211 */ /* 0x000fe400078f18ff */
[----:B------:R-:W-:Y:S02]  /*01a0*/  LOP3.LUT R0, R0, 0xfffffff8, RZ, 0xc0, !PT ;  /* 0xfffffff800007812 */ /* 0x000fe400078ec0ff */
[----:B------:R-:W-:Y:S02]  /*01b0*/  LOP3.LUT R2, R2, 0xfffffff8, RZ, 0xc0, !PT ;  /* 0xfffffff802027812 */ /* 0x000fe400078ec0ff */
[----:B------:R-:W-:Y:S02]  /*01c0*/  IADD3 R9, R9, -R0, RZ ;  /* 0x8000000009097210 */ /* 0x000fe40007ffe0ff */
[----:B------:R-:W-:Y:S01]  /*01d0*/  MOV R0, RZ ;  /* 0x000000ff00007202 */ /* 0x000fe20000000f00 */
[----:B------:R-:W-:Y:S01]  /*01e0*/  IMAD.IADD R17, R17, 0x1, -R2 ;  /* 0x0000000111117824 */ /* 0x000fe200078e0a02 */
[----:B------:R-:W-:Y:S01]  /*01f0*/  HFMA2.MMA R2, -RZ, RZ, 0, 0 ;  /* 0x00000000ff027435 */ /* 0x000fe200000001ff */
[----:B--2---:R-:W-:-:S04]  /*0200*/  IMAD.WIDE R6, R9, 0x4, R4 ;  /* 0x0000000409067825 */ /* 0x004fc800078e0204 */
[----:B------:R-:W-:Y:S01]  /*0210*/  IMAD.WIDE R20, R17, 0x4, R4 ;  /* 0x0000000411147825 */ /* 0x000fe200078e0204 */
[----:B------:R-:W2:Y:S04]  /*0220*/  @!P0 LDG.E.EL R0, desc[UR4][R6.64] ;  /* 0x0000000406008981 */ /* 0x000ea8000c2e1900 */
[----:B------:R5:W3:Y:S01]  /*0230*/  @!P0 LDG.E.EL R2, desc[UR4][R20.64] ;  /* 0x0000000414028981 */ /* 0x000ae2000c2e1900 */
[----:B------:R-:W-:Y:S02]  /*0240*/  CS2R R14, SRZ ;  /* 0x00000000000e7805 */ /* 0x000fe4000001ff00 */
[----:B------:R-:W-:Y:S01]  /*0250*/  CS2R R4, SRZ ;  /* 0x0000000000047805 */ /* 0x000fe2000001ff00 */
[----:B----4-:R-:W-:-:S04]  /*0260*/  IMAD.WIDE R18, R9, 0x4, R22 ;  /* 0x0000000409127825 */ /* 0x010fc800078e0216 */
[----:B------:R-:W-:Y:S01]  /*0270*/  IMAD.WIDE R22, R17, 0x4, R22 ;  /* 0x0000000411167825 */ /* 0x000fe200078e0216 */
[----:B------:R4:W4:Y:S03]  /*0280*/  @!P0 LDG.E.EL R15, desc[UR4][R18.64] ;  /* 0x00000004120f8981 */ /* 0x000926000c2e1900 */
[----:B-----5:R-:W-:Y:S01]  /*0290*/  IMAD.WIDE R20, R3, 0x4, R24 ;  /* 0x0000000403147825 */ /* 0x020fe200078e0218 */
[----:B------:R-:W5:Y:S03]  /*02a0*/  @!P0 LDG.E.EL R14, desc[UR4][R22.64] ;  /* 0x00000004160e8981 */ /* 0x000f66000c2e1900 */
[C---:B0-----:R-:W-:Y:S01]  /*02b0*/  IMAD.WIDE R6, R9.reuse, 0x4, R10 ;  /* 0x0000000409067825 */ /* 0x041fe200078e020a */
[----:B------:R-:W5:Y:S03]  /*02c0*/  @!P0 LDG.E.64 R4, desc[UR4][R20.64] ;  /* 0x0000000414048981 */ /* 0x000f66000c1e1b00 */
[----:B-1----:R-:W-:-:S04]  /*02d0*/  IMAD.WIDE R8, R9, 0x4, R12 ;  /* 0x0000000409087825 */ /* 0x002fc800078e020c */
[----:B------:R-:W-:-:S04]  /*02e0*/  IMAD.WIDE R10, R17, 0x4, R10 ;  /* 0x00000004110a7825 */ /* 0x000fc800078e020a */
[----:B------:R-:W-:Y:S01]  /*02f0*/  IMAD.WIDE R24, R17, 0x4, R12 ;  /* 0x0000000411187825 */ /* 0x000fe200078e020c */
[----:B------:R-:W-:Y:S02]  /*0300*/  CS2R R16, SRZ ;  /* 0x0000000000107805 */ /* 0x000fe4000001ff00 */
[----:B------:R-:W-:-:S04]  /*0310*/  CS2R R12, SRZ ;  /* 0x00000000000c7805 */ /* 0x000fc8000001ff00 */
[----:B------:R0:W5:Y:S04]  /*0320*/  @!P0 LDG.E.EL R16, desc[UR4][R6.64] ;  /* 0x0000000406108981 */ /* 0x000168000c2e1900 */
[----:B------:R-:W5:Y:S04]  /*0330*/  @!P0 LDG.E.EL R17, desc[UR4][R10.64] ;  /* 0x000000040a118981 */ /* 0x000f68000c2e1900 */
[----:B------:R-:W5:Y:S04]  /*0340*/  @!P0 LDG.E.EL R13, desc[UR4][R8.64] ;  /* 0x00000004080d8981 */ /* 0x000f68000c2e1900 */
[----:B------:R-:W5:Y:S01]  /*0350*/  @!P0 LDG.E.EL R12, desc[UR4][R24.64] ;  /* 0x00000004180c8981 */ /* 0x000f62000c2e1900 */
[----:B--2---:R-:W-:Y:S01]  /*0360*/  FADD R0, R0, 9.9999997473787516356e-06 ;  /* 0x3727c5ac00007421 */ /* 0x004fe20000000000 */
[----:B---3--:R-:W-:-:S03]  /*0370*/  FADD R2, R2, 9.9999997473787516356e-06 ;  /* 0x3727c5ac02027421 */ /* 0x008fc60000000000 */
[----:B----4-:R-:W1:Y:S08]  /*0380*/  MUFU.SQRT R18, R0 ;  /* 0x0000000000127308 */ /* 0x010e700000002000 */
[----:B------:R-:W2:Y:S01]  /*0390*/  MUFU.SQRT R19, R2 ;  /* 0x0000000200137308 */ /* 0x000ea20000002000 */
[C---:B-1----:R-:W-:Y:S02]  /*03a0*/  FSETP.GT.AND P1, PT, R18.reuse, 8.50705917302346158658e+37, PT ;  /* 0x7e8000001200780b */ /* 0x042fe40003f24000 */
[----:B------:R-:W-:-:S02]  /*03b0*/  FSETP.GEU.AND P3, PT, R18, 1.175494350822287508e-38, PT ;  /* 0x008000001200780b */ /* 0x000fc40003f6e000 */
[C---:B--2---:R-:W-:Y:S02]  /*03c0*/  FSETP.GT.AND P2, PT, R19.reuse, 8.50705917302346158658e+37, PT ;  /* 0x7e8000001300780b */ /* 0x044fe40003f44000 */
[----:B------:R-:W-:-:S07]  /*03d0*/  FSETP.GEU.AND P4, PT, R19, 1.175494350822287508e-38, PT ;  /* 0x008000001300780b */ /* 0x000fce0003f8e000 */
[----:B------:R-:W-:-:S04]  /*03e0*/  @P1 FMUL R18, R18, 0.25 ;  /* 0x3e80000012121820 */ /* 0x000fc80000400000 */
[----:B------:R-:W-:Y:S01]  /*03f0*/  @!P3 FMUL R18, R18, 16777216 ;  /* 0x4b8000001212b820 */ /* 0x000fe20000400000 */
[----:B------:R-:W-:-:S04]  /*0400*/  @P2 FMUL R19, R19, 0.25 ;  /* 0x3e80000013132820 */ /* 0x000fc80000400000 */
[----:B------:R-:W-:Y:S01]  /*0410*/  @!P4 FMUL R19, R19, 16777216 ;  /* 0x4b8000001313c820 */ /* 0x000fe20000400000 */
[----:B------:R-:W1:Y:S01]  /*0420*/  MUFU.RCP R18, R18 ;  /* 0x0000001200127308 */ /* 0x000e620000001000 */
[----:B------:R-:W-:-:S07]  /*0430*/  MOV R2, 0x3e800000 ;  /* 0x3e80000000027802 */ /* 0x000fce0000000f00 */
[----:B------:R-:W2:Y:S01]  /*0440*/  MUFU.RCP R19, R19 ;  /* 0x0000001300137308 */ /* 0x000ea20000001000 */
[C---:B0-----:R-:W-:Y:S02]  /*0450*/  FSEL R7, R2.reuse, 1, P1 ;  /* 0x3f80000002077808 */ /* 0x041fe40000800000 */
[----:B------:R-:W-:-:S03]  /*0460*/  FSEL R2, R2, 1, P2 ;  /* 0x3f80000002027808 */ /* 0x000fc60001000000 */
[----:B------:R-:W-:Y:S02]  /*0470*/  @!P3 FMUL R7, R7, 16777216 ;  /* 0x4b8000000707b820 */ /* 0x000fe40000400000 */
[----:B------:R-:W-:Y:S01]  /*0480*/  @!P4 FMUL R2, R2, 16777216 ;  /* 0x4b8000000202c820 */ /* 0x000fe20000400000 */
[----:B-----5:R-:W-:Y:S01]  /*0490*/  FADD R15, -R15, R4 ;  /* 0x000000040f0f7221 */ /* 0x020fe20000000100 */
[----:B-1----:R-:W-:Y:S01]  /*04a0*/  FMUL R0, R18, R7 ;  /* 0x0000000712007220 */ /* 0x002fe20000400000 */
[----:B------:R-:W-:Y:S02]  /*04b0*/  FADD R14, -R14, R5 ;  /* 0x000000050e0e7221 */ /* 0x000fe40000000100 */
[----:B------:R-:W0:Y:S01]  /*04c0*/  LDC.64 R4, c[0x0][0x210] ;  /* 0x00008400ff047b82 */ /* 0x000e220000000a00 */
[----:B--2---:R-:W-:Y:S01]  /*04d0*/  FMUL R7, R19, R2 ;  /* 0x0000000213077220 */ /* 0x004fe20000400000 */
[----:B------:R-:W-:-:S03]  /*04e0*/  FMUL R0, R15, R0 ;  /* 0x000000000f007220 */ /* 0x000fc60000400000 */
[----:B------:R-:W-:Y:S01]  /*04f0*/  FMUL R7, R14, R7 ;  /* 0x000000070e077220 */ /* 0x000fe20000400000 */
[----:B------:R-:W-:-:S03]  /*0500*/  FFMA R16, R0, R16, R13 ;  /* 0x0000001000107223 */ /* 0x000fc6000000000d */
[----:B------:R-:W-:Y:S02]  /*0510*/  FFMA R17, R7, R17, R12 ;  /* 0x0000001107117223 */ /* 0x000fe4000000000c */
[----:B------:R-:W-:-:S03]  /*0520*/  FSETP.GT.AND P1, PT, R16, RZ, PT ;  /* 0x000000ff1000720b */ /* 0x000fc60003f24000 */
[----:B------:R-:W-:Y:S01]  /*0530*/  FSETP.GT.AND P2, PT, R17, RZ, PT ;  /* 0x000000ff1100720b */ /* 0x000fe20003f44000 */
[----:B0-----:R-:W-:-:S09]  /*0540*/  IMAD.WIDE R2, R3, 0x4, R4 ;  /* 0x0000000403027825 */ /* 0x001fd200078e0204 */
[----:B------:R-:W-:-:S03]  /*0550*/  @!P1 FMUL R16, R16, 0.20000000298023223877 ;  /* 0x3e4ccccd10109820 */ /* 0x000fc60000400000 */
[----:B------:R-:W-:Y:S01]  /*0560*/  @!P2 FMUL R17, R17, 0.20000000298023223877 ;  /* 0x3e4ccccd1111a820 */ /* 0x000fe20000400000 */
[----:B------:R-:W-:Y:S06]  /*0570*/  @P0 EXIT ;  /* 0x000000000000094d */ /* 0x000fec0003800000 */
[----:B------:R-:W-:Y:S01]  /*0580*/  STG.E.64 desc[UR4][R2.64], R16 ;  /* 0x0000001002007986 */ /* 0x000fe2000c101b04 */
[----:B------:R-:W-:Y:S05]  /*0590*/  EXIT ;  /* 0x000000000000794d */ /* 0x000fea0003800000 */
.L_x_0:
[----:B------:R-:W-:-:S00]  /*05a0*/  BRA `(.L_x_0) ;  /* 0xfffffffc00fc7947 */ /* 0x000fc0000383ffff */
[----:B------:R-:W-:-:S00]  /*05b0*/  NOP ;  /* 0x0000000000007918 */ /* 0x000fc00000000000 */
        /* <DEDUP_REMOVED lines=12> */
.L_x_1:


//--------------------- .nv.global.init           --------------------------
	.section	.nv.global.init,"aw",@progbits
.nv.global.init:
	.type		_$_str,@object
	.size		_$_str,(_$_str_$_2 - _$_str)
_$_str:
        /*0000*/ 	.byte	0x5f, 0x5f, 0x43, 0x55, 0x44, 0x41, 0x5f, 0x46, 0x54, 0x5a, 0x00
	.type		_$_str_$_2,@object
	.size		_$_str_$_2,(.L_1 - _$_str_$_2)
_$_str_$_2:
        /*000b*/ 	.byte	0x5f, 0x5f, 0x43, 0x55, 0x44, 0x41, 0x5f, 0x50, 0x52, 0x45, 0x43, 0x5f, 0x53, 0x51, 0x52, 0x54
        /*001b*/ 	.byte	0x00
.L_1:


//--------------------- .nv.constant0.triton_poi_fused__native_batch_norm_legit_no_training_leaky_relu_3 --------------------------
	.section	.nv.constant0.triton_poi_fused__native_batch_norm_legit_no_training_leaky_relu_3,"a",@progbits
	.sectionflags	@""
	.align	4
.nv.constant0.triton_poi_fused__native_batch_norm_legit_no_training_leaky_relu_3:
	.zero		580
